//
// Generated by NVIDIA NVVM Compiler
//
// Compiler Build ID: CL-36424714
// Cuda compilation tools, release 13.0, V13.0.88
// Based on NVVM 20.0.0
//

.version 9.0
.target sm_100
.address_size 64

	// .globl	_Z20searchInitializationPiS_S_i

.visible .entry _Z20searchInitializationPiS_S_i(
	.param .u64 .ptr .align 1 _Z20searchInitializationPiS_S_i_param_0,
	.param .u64 .ptr .align 1 _Z20searchInitializationPiS_S_i_param_1,
	.param .u64 .ptr .align 1 _Z20searchInitializationPiS_S_i_param_2,
	.param .u32 _Z20searchInitializationPiS_S_i_param_3
)
{
	.reg .pred 	%p<2>;
	.reg .b32 	%r<7>;
	.reg .b64 	%rd<8>;

	ld.param.u64 	%rd1, [_Z20searchInitializationPiS_S_i_param_0];
	ld.param.u64 	%rd2, [_Z20searchInitializationPiS_S_i_param_1];
	ld.param.u32 	%r2, [_Z20searchInitializationPiS_S_i_param_3];
	mov.u32 	%r3, %tid.x;
	mov.u32 	%r4, %ctaid.x;
	mov.u32 	%r5, %ntid.x;
	mad.lo.s32 	%r1, %r4, %r5, %r3;
	setp.ge.s32 	%p1, %r1, %r2;
	@%p1 bra 	$L__BB0_2;
	cvta.to.global.u64 	%rd3, %rd1;
	cvta.to.global.u64 	%rd4, %rd2;
	mul.wide.s32 	%rd5, %r1, 4;
	add.s64 	%rd6, %rd3, %rd5;
	mov.b32 	%r6, 0;
	st.global.u32 	[%rd6], %r6;
	add.s64 	%rd7, %rd4, %rd5;
	st.global.u32 	[%rd7], %r6;
$L__BB0_2:
	ret;

}
	// .globl	_Z17searchTerminationPiS_S_i
.visible .entry _Z17searchTerminationPiS_S_i(
	.param .u64 .ptr .align 1 _Z17searchTerminationPiS_S_i_param_0,
	.param .u64 .ptr .align 1 _Z17searchTerminationPiS_S_i_param_1,
	.param .u64 .ptr .align 1 _Z17searchTerminationPiS_S_i_param_2,
	.param .u32 _Z17searchTerminationPiS_S_i_param_3
)
{
	.reg .pred 	%p<3>;
	.reg .b32 	%r<9>;
	.reg .b64 	%rd<11>;

	ld.param.u64 	%rd1, [_Z17searchTerminationPiS_S_i_param_0];
	ld.param.u64 	%rd2, [_Z17searchTerminationPiS_S_i_param_1];
	ld.param.u64 	%rd3, [_Z17searchTerminationPiS_S_i_param_2];
	ld.param.u32 	%r2, [_Z17searchTerminationPiS_S_i_param_3];
	mov.u32 	%r3, %tid.x;
	mov.u32 	%r4, %ctaid.x;
	mov.u32 	%r5, %ntid.x;
	mad.lo.s32 	%r1, %r4, %r5, %r3;
	setp.ge.s32 	%p1, %r1, %r2;
	@%p1 bra 	$L__BB1_3;
	cvta.to.global.u64 	%rd4, %rd1;
	mul.wide.s32 	%rd5, %r1, 4;
	add.s64 	%rd6, %rd4, %rd5;
	ld.global.u32 	%r6, [%rd6];
	setp.lt.s32 	%p2, %r6, 0;
	@%p2 bra 	$L__BB1_3;
	cvta.to.global.u64 	%rd7, %rd2;
	add.s64 	%rd9, %rd7, %rd5;
	mov.b32 	%r7, 1;
	st.global.u32 	[%rd9], %r7;
	cvta.to.global.u64 	%rd10, %rd3;
	atom.global.add.u32 	%r8, [%rd10], 1;
$L__BB1_3:
	ret;

}


// ===== COMPILED SASS (sm_100) =====

	.target	sm_100

	.elftype	@"ET_EXEC"


//--------------------- .note.nv.tkinfo           --------------------------
	.section	.note.nv.tkinfo,"",@"SHT_NOTE"
	.sectionflags	@"SHF_NOTE_NV_TKINFO"
	.tkinfo
        /*0018*/ 	.word	0x00000002
        /*0030*/ 	.string	""
        /*0030*/ 	.string	"ptxas"
        /*0030*/ 	.string	"Cuda compilation tools, release 13.0, V13.0.88"
        /*0030*/ 	.string	"Build cuda_13.0.r13.0/compiler.36424714_0"
        /*0030*/ 	.string	"-arch sm_100 -m 64 "



//--------------------- .note.nv.cuinfo           --------------------------
	.section	.note.nv.cuinfo,"",@"SHT_NOTE"
	.sectionflags	@"SHF_NOTE_NV_CUINFO"
        /*0018*/ 	.short	0x0002
        /*001a*/ 	.short	0x0064
        /*001c*/ 	.short	0x0082
	.zero		2


//--------------------- .nv.info                  --------------------------
	.section	.nv.info,"",@"SHT_CUDA_INFO"
	.align	4


	//----- nvinfo : EIATTR_REGCOUNT
	.align		4
        /*0000*/ 	.byte	0x04, 0x2f
        /*0002*/ 	.short	(.L_1 - .L_0)
	.align		4
.L_0:
        /*0004*/ 	.word	index@(_Z20searchInitializationPiS_S_i)
        /*0008*/ 	.word	0x0000000a


	//----- nvinfo : EIATTR_FRAME_SIZE
	.align		4
.L_1:
        /*000c*/ 	.byte	0x04, 0x11
        /*000e*/ 	.short	(.L_3 - .L_2)
	.align		4
.L_2:
        /*0010*/ 	.word	index@(_Z20searchInitializationPiS_S_i)
        /*0014*/ 	.word	0x00000000


	//----- nvinfo : EIATTR_REGCOUNT
	.align		4
.L_3:
        /*0018*/ 	.byte	0x04, 0x2f
        /*001a*/ 	.short	(.L_5 - .L_4)
	.align		4
.L_4:
        /*001c*/ 	.word	index@(_Z17searchTerminationPiS_S_i)
        /*0020*/ 	.word	0x0000000c


	//----- nvinfo : EIATTR_FRAME_SIZE
	.align		4
.L_5:
        /*0024*/ 	.byte	0x04, 0x11
        /*0026*/ 	.short	(.L_7 - .L_6)
	.align		4
.L_6:
        /*0028*/ 	.word	index@(_Z17searchTerminationPiS_S_i)
        /*002c*/ 	.word	0x00000000


	//----- nvinfo : EIATTR_MIN_STACK_SIZE
	.align		4
.L_7:
        /*0030*/ 	.byte	0x04, 0x12
        /*0032*/ 	.short	(.L_9 - .L_8)
	.align		4
.L_8:
        /*0034*/ 	.word	index@(_Z17searchTerminationPiS_S_i)
        /*0038*/ 	.word	0x00000000


	//----- nvinfo : EIATTR_MIN_STACK_SIZE
	.align		4
.L_9:
        /*003c*/ 	.byte	0x04, 0x12
        /*003e*/ 	.short	(.L_11 - .L_10)
	.align		4
.L_10:
        /*0040*/ 	.word	index@(_Z20searchInitializationPiS_S_i)
        /*0044*/ 	.word	0x00000000
.L_11:


//--------------------- .nv.compat                --------------------------
	.section	.nv.compat,"",@"SHT_CUDA_COMPAT_INFO"
	.align	4
        /*0000*/ 	.byte	0x02, 0x09, 0x00, 0x00, 0x02, 0x02, 0x01, 0x00, 0x02, 0x05, 0x05, 0x00, 0x03, 0x07, 0x01, 0x01
        /*0010*/ 	.byte	0x02, 0x03, 0x00, 0x00, 0x02, 0x06, 0x01, 0x00, 0x04, 0x0b, 0x08, 0x00, 0x09, 0x00, 0x00, 0x00
        /*0020*/ 	.byte	0x00, 0x00, 0x00, 0x00


//--------------------- .nv.info._Z17searchTerminationPiS_S_i --------------------------
	.section	.nv.info._Z17searchTerminationPiS_S_i,"",@"SHT_CUDA_INFO"
	.sectionflags	@""
	.align	4


	//----- nvinfo : EIATTR_CUDA_API_VERSION
	.align		4
        /*0000*/ 	.byte	0x04, 0x37
        /*0002*/ 	.short	(.L_13 - .L_12)
.L_12:
        /*0004*/ 	.word	0x00000082


	//----- nvinfo : EIATTR_KPARAM_INFO
	.align		4
.L_13:
        /*0008*/ 	.byte	0x04, 0x17
        /*000a*/ 	.short	(.L_15 - .L_14)
.L_14:
        /*000c*/ 	.word	0x00000000
        /*0010*/ 	.short	0x0003
        /*0012*/ 	.short	0x0018
        /*0014*/ 	.byte	0x00, 0xf0, 0x11, 0x00


	//----- nvinfo : EIATTR_KPARAM_INFO
	.align		4
.L_15:
        /*0018*/ 	.byte	0x04, 0x17
        /*001a*/ 	.short	(.L_17 - .L_16)
.L_16:
        /*001c*/ 	.word	0x00000000
        /*0020*/ 	.short	0x0002
        /*0022*/ 	.short	0x0010
        /*0024*/ 	.byte	0x00, 0xf5, 0x21, 0x00


	//----- nvinfo : EIATTR_KPARAM_INFO
	.align		4
.L_17:
        /*0028*/ 	.byte	0x04, 0x17
        /*002a*/ 	.short	(.L_19 - .L_18)
.L_18:
        /*002c*/ 	.word	0x00000000
        /*0030*/ 	.short	0x0001
        /*0032*/ 	.short	0x0008
        /*0034*/ 	.byte	0x00, 0xf5, 0x21, 0x00


	//----- nvinfo : EIATTR_KPARAM_INFO
	.align		4
.L_19:
        /*0038*/ 	.byte	0x04, 0x17
        /*003a*/ 	.short	(.L_21 - .L_20)
.L_20:
        /*003c*/ 	.word	0x00000000
        /*0040*/ 	.short	0x0000
        /*0042*/ 	.short	0x0000
        /*0044*/ 	.byte	0x00, 0xf5, 0x21, 0x00


	//----- nvinfo : EIATTR_SPARSE_MMA_MASK
	.align		4
.L_21:
        /*0048*/ 	.byte	0x03, 0x50
        /*004a*/ 	.short	0x0000


	//----- nvinfo : EIATTR_MAXREG_COUNT
	.align		4
        /*004c*/ 	.byte	0x03, 0x1b
        /*004e*/ 	.short	0x00ff


	//----- nvinfo : EIATTR_MERCURY_ISA_VERSION
	.align		4
        /*0050*/ 	.byte	0x03, 0x5f
        /*0052*/ 	.short	0x0101


	//----- nvinfo : EIATTR_INT_WARP_WIDE_INSTR_OFFSETS
	.align		4
        /*0054*/ 	.byte	0x04, 0x31
        /*0056*/ 	.short	(.L_23 - .L_22)


	//   ....[0]....
.L_22:
        /*0058*/ 	.word	0x00000100


	//----- nvinfo : EIATTR_VRC_CTA_INIT_COUNT
	.align		4
.L_23:
        /*005c*/ 	.byte	0x02, 0x4a
	.zero		1
	.zero		1


	//----- nvinfo : EIATTR_EXIT_INSTR_OFFSETS
	.align		4
        /*0060*/ 	.byte	0x04, 0x1c
        /*0062*/ 	.short	(.L_25 - .L_24)


	//   ....[0]....
.L_24:
        /*0064*/ 	.word	0x00000070


	//   ....[1]....
        /*0068*/ 	.word	0x000000d0


	//   ....[2]....
        /*006c*/ 	.word	0x00000190


	//----- nvinfo : EIATTR_CBANK_PARAM_SIZE
	.align		4
.L_25:
        /*0070*/ 	.byte	0x03, 0x19
        /*0072*/ 	.short	0x001c


	//----- nvinfo : EIATTR_PARAM_CBANK
	.align		4
        /*0074*/ 	.byte	0x04, 0x0a
        /*0076*/ 	.short	(.L_27 - .L_26)
	.align		4
.L_26:
        /*0078*/ 	.word	index@(.nv.constant0._Z17searchTerminationPiS_S_i)
        /*007c*/ 	.short	0x0380
        /*007e*/ 	.short	0x001c


	//----- nvinfo : EIATTR_SW_WAR
	.align		4
.L_27:
        /*0080*/ 	.byte	0x04, 0x36
        /*0082*/ 	.short	(.L_29 - .L_28)
.L_28:
        /*0084*/ 	.word	0x00000008
.L_29:


//--------------------- .nv.info._Z20searchInitializationPiS_S_i --------------------------
	.section	.nv.info._Z20searchInitializationPiS_S_i,"",@"SHT_CUDA_INFO"
	.sectionflags	@""
	.align	4


	//----- nvinfo : EIATTR_CUDA_API_VERSION
	.align		4
        /*0000*/ 	.byte	0x04, 0x37
        /*0002*/ 	.short	(.L_31 - .L_30)
.L_30:
        /*0004*/ 	.word	0x00000082


	//----- nvinfo : EIATTR_KPARAM_INFO
	.align		4
.L_31:
        /*0008*/ 	.byte	0x04, 0x17
        /*000a*/ 	.short	(.L_33 - .L_32)
.L_32:
        /*000c*/ 	.word	0x00000000
        /*0010*/ 	.short	0x0003
        /*0012*/ 	.short	0x0018
        /*0014*/ 	.byte	0x00, 0xf0, 0x11, 0x00


	//----- nvinfo : EIATTR_KPARAM_INFO
	.align		4
.L_33:
        /*0018*/ 	.byte	0x04, 0x17
        /*001a*/ 	.short	(.L_35 - .L_34)
.L_34:
        /*001c*/ 	.word	0x00000000
        /*0020*/ 	.short	0x0002
        /*0022*/ 	.short	0x0010
        /*0024*/ 	.byte	0x00, 0xf5, 0x21, 0x00


	//----- nvinfo : EIATTR_KPARAM_INFO
	.align		4
.L_35:
        /*0028*/ 	.byte	0x04, 0x17
        /*002a*/ 	.short	(.L_37 - .L_36)
.L_36:
        /*002c*/ 	.word	0x00000000
        /*0030*/ 	.short	0x0001
        /*0032*/ 	.short	0x0008
        /*0034*/ 	.byte	0x00, 0xf5, 0x21, 0x00


	//----- nvinfo : EIATTR_KPARAM_INFO
	.align		4
.L_37:
        /*0038*/ 	.byte	0x04, 0x17
        /*003a*/ 	.short	(.L_39 - .L_38)
.L_38:
        /*003c*/ 	.word	0x00000000
        /*0040*/ 	.short	0x0000
        /*0042*/ 	.short	0x0000
        /*0044*/ 	.byte	0x00, 0xf5, 0x21, 0x00


	//----- nvinfo : EIATTR_SPARSE_MMA_MASK
	.align		4
.L_39:
        /*0048*/ 	.byte	0x03, 0x50
        /*004a*/ 	.short	0x0000


	//----- nvinfo : EIATTR_MAXREG_COUNT
	.align		4
        /*004c*/ 	.byte	0x03, 0x1b
        /*004e*/ 	.short	0x00ff


	//----- nvinfo : EIATTR_MERCURY_ISA_VERSION
	.align		4
        /*0050*/ 	.byte	0x03, 0x5f
        /*0052*/ 	.short	0x0101


	//----- nvinfo : EIATTR_VRC_CTA_INIT_COUNT
	.align		4
        /*0054*/ 	.byte	0x02, 0x4a
	.zero		1
	.zero		1


	//----- nvinfo : EIATTR_EXIT_INSTR_OFFSETS
	.align		4
        /*0058*/ 	.byte	0x04, 0x1c
        /*005a*/ 	.short	(.L_41 - .L_40)


	//   ....[0]....
.L_40:
        /*005c*/ 	.word	0x00000070


	//   ....[1]....
        /*0060*/ 	.word	0x000000f0


	//----- nvinfo : EIATTR_CBANK_PARAM_SIZE
	.align		4
.L_41:
        /*0064*/ 	.byte	0x03, 0x19
        /*0066*/ 	.short	0x001c


	//----- nvinfo : EIATTR_PARAM_CBANK
	.align		4
        /*0068*/ 	.byte	0x04, 0x0a
        /*006a*/ 	.short	(.L_43 - .L_42)
	.align		4
.L_42:
        /*006c*/ 	.word	index@(.nv.constant0._Z20searchInitializationPiS_S_i)
        /*0070*/ 	.short	0x0380
        /*0072*/ 	.short	0x001c


	//----- nvinfo : EIATTR_SW_WAR
	.align		4
.L_43:
        /*0074*/ 	.byte	0x04, 0x36
        /*0076*/ 	.short	(.L_45 - .L_44)
.L_44:
        /*0078*/ 	.word	0x00000008
.L_45:


//--------------------- .nv.callgraph             --------------------------
	.section	.nv.callgraph,"",@"SHT_CUDA_CALLGRAPH"
	.align	4
	.sectionentsize	8
	.align		4
        /*0000*/ 	.word	0x00000000
	.align		4
        /*0004*/ 	.word	0xffffffff
	.align		4
        /*0008*/ 	.word	0x00000000
	.align		4
        /*000c*/ 	.word	0xfffffffe
	.align		4
        /*0010*/ 	.word	0x00000000
	.align		4
        /*0014*/ 	.word	0xfffffffd
	.align		4
        /*0018*/ 	.word	0x00000000
	.align		4
        /*001c*/ 	.word	0xfffffffc


//--------------------- .text._Z17searchTerminationPiS_S_i --------------------------
	.section	.text._Z17searchTerminationPiS_S_i,"ax",@progbits
	.align	128
        .global         _Z17searchTerminationPiS_S_i
        .type           _Z17searchTerminationPiS_S_i,@function
        .size           _Z17searchTerminationPiS_S_i,(.L_x_2 - _Z17searchTerminationPiS_S_i)
        .other          _Z17searchTerminationPiS_S_i,@"STO_CUDA_ENTRY STV_DEFAULT"
_Z17searchTerminationPiS_S_i:
.text._Z17searchTerminationPiS_S_i:
[----:B------:R-:W-:Y:S01]  /*0000*/  LDC R1, c[0x0][0x37c] ;  /* 0x0000df00ff017b82 */ /* 0x000fe20000000800 */
[----:B------:R-:W0:Y:S07]  /*0010*/  S2R R7, SR_TID.X ;  /* 0x0000000000077919 */ /* 0x000e2e0000002100 */
[----:B------:R-:W0:Y:S01]  /*0020*/  S2UR UR4, SR_CTAID.X ;  /* 0x00000000000479c3 */ /* 0x000e220000002500 */
[----:B------:R-:W1:Y:S07]  /*0030*/  LDCU UR5, c[0x0][0x398] ;  /* 0x00007300ff0577ac */ /* 0x000e6e0008000800 */
[----:B------:R-:W0:Y:S02]  /*0040*/  LDC R0, c[0x0][0x360] ;  /* 0x0000d800ff007b82 */ /* 0x000e240000000800 */
[----:B0-----:R-:W-:-:S05]  /*0050*/  IMAD R7, R0, UR4, R7 ;  /* 0x0000000400077c24 */ /* 0x001fca000f8e0207 */
[----:B-1----:R-:W-:-:S13]  /*0060*/  ISETP.GE.AND P0, PT, R7, UR5, PT ;  /* 0x0000000507007c0c */ /* 0x002fda000bf06270 */
[----:B------:R-:W-:Y:S05]  /*0070*/  @P0 EXIT ;  /* 0x000000000000094d */ /* 0x000fea0003800000 */
[----:B------:R-:W0:Y:S01]  /*0080*/  LDC.64 R2, c[0x0][0x380] ;  /* 0x0000e000ff027b82 */ /* 0x000e220000000a00 */
[----:B------:R-:W1:Y:S01]  /*0090*/  LDCU.64 UR4, c[0x0][0x358] ;  /* 0x00006b00ff0477ac */ /* 0x000e620008000a00 */
[----:B0-----:R-:W-:-:S06]  /*00a0*/  IMAD.WIDE R2, R7, 0x4, R2 ;  /* 0x0000000407027825 */ /* 0x001fcc00078e0202 */
[----:B-1----:R-:W2:Y:S02]  /*00b0*/  LDG.E R2, desc[UR4][R2.64] ;  /* 0x0000000402027981 */ /* 0x002ea4000c1e1900 */
[----:B--2---:R-:W-:-:S13]  /*00c0*/  ISETP.GE.AND P0, PT, R2, RZ, PT ;  /* 0x000000ff0200720c */ /* 0x004fda0003f06270 */
[----:B------:R-:W-:Y:S05]  /*00d0*/  @!P0 EXIT ;  /* 0x000000000000894d */ /* 0x000fea0003800000 */
[----:B------:R-:W0:Y:S01]  /*00e0*/  S2R R0, SR_LANEID ;  /* 0x0000000000007919 */ /* 0x000e220000000000 */
[----:B------:R-:W1:Y:S01]  /*00f0*/  LDC.64 R2, c[0x0][0x388] ;  /* 0x0000e200ff027b82 */ /* 0x000e620000000a00 */
[----:B------:R-:W-:Y:S02]  /*0100*/  VOTEU.ANY UR6, UPT, PT ;  /* 0x0000000000067886 */ /* 0x000fe400038e0100 */
[----:B------:R-:W-:Y:S02]  /*0110*/  UFLO.U32 UR7, UR6 ;  /* 0x00000006000772bd */ /* 0x000fe400080e0000 */
[----:B------:R-:W2:Y:S03]  /*0120*/  POPC R9, UR6 ;  /* 0x0000000600097d09 */ /* 0x000ea60008000000 */
[----:B------:R-:W2:Y:S01]  /*0130*/  LDC.64 R4, c[0x0][0x390] ;  /* 0x0000e400ff047b82 */ /* 0x000ea20000000a00 */
[----:B-1----:R-:W-:-:S04]  /*0140*/  IMAD.WIDE R2, R7, 0x4, R2 ;  /* 0x0000000407027825 */ /* 0x002fc800078e0202 */
[----:B------:R-:W-:Y:S01]  /*0150*/  HFMA2 R7, -RZ, RZ, 0, 5.9604644775390625e-08 ;  /* 0x00000001ff077431 */ /* 0x000fe200000001ff */
[----:B0-----:R-:W-:-:S04]  /*0160*/  ISETP.EQ.U32.AND P0, PT, R0, UR7, PT ;  /* 0x0000000700007c0c */ /* 0x001fc8000bf02070 */
[----:B------:R-:W-:Y:S09]  /*0170*/  STG.E desc[UR4][R2.64], R7 ;  /* 0x0000000702007986 */ /* 0x000ff2000c101904 */
[----:B--2---:R-:W-:Y:S01]  /*0180*/  @P0 REDG.E.ADD.STRONG.GPU desc[UR4][R4.64], R9 ;  /* 0x000000090400098e */ /* 0x004fe2000c12e104 */
[----:B------:R-:W-:Y:S05]  /*0190*/  EXIT ;  /* 0x000000000000794d */ /* 0x000fea0003800000 */
.L_x_0:
[----:B------:R-:W-:-:S00]  /*01a0*/  BRA `(.L_x_0) ;  /* 0xfffffffc00fc7947 */ /* 0x000fc0000383ffff */
[----:B------:R-:W-:-:S00]  /*01b0*/  NOP ;  /* 0x0000000000007918 */ /* 0x000fc00000000000 */
        /* <DEDUP_REMOVED lines=12> */
.L_x_2:


//--------------------- .text._Z20searchInitializationPiS_S_i --------------------------
	.section	.text._Z20searchInitializationPiS_S_i,"ax",@progbits
	.align	128
        .global         _Z20searchInitializationPiS_S_i
        .type           _Z20searchInitializationPiS_S_i,@function
        .size           _Z20searchInitializationPiS_S_i,(.L_x_3 - _Z20searchInitializationPiS_S_i)
        .other          _Z20searchInitializationPiS_S_i,@"STO_CUDA_ENTRY STV_DEFAULT"
_Z20searchInitializationPiS_S_i:
.text._Z20searchInitializationPiS_S_i:
        /* <DEDUP_REMOVED lines=9> */
[----:B------:R-:W1:Y:S07]  /*0090*/  LDCU.64 UR4, c[0x0][0x358] ;  /* 0x00006b00ff0477ac */ /* 0x000e6e0008000a00 */
[----:B------:R-:W2:Y:S01]  /*00a0*/  LDC.64 R4, c[0x0][0x388] ;  /* 0x0000e200ff047b82 */ /* 0x000ea20000000a00 */
[----:B0-----:R-:W-:-:S05]  /*00b0*/  IMAD.WIDE R2, R7, 0x4, R2 ;  /* 0x0000000407027825 */ /* 0x001fca00078e0202 */
[----:B-1----:R-:W-:Y:S01]  /*00c0*/  STG.E desc[UR4][R2.64], RZ ;  /* 0x000000ff02007986 */ /* 0x002fe2000c101904 */
[----:B--2---:R-:W-:-:S05]  /*00d0*/  IMAD.WIDE R4, R7, 0x4, R4 ;  /* 0x0000000407047825 */ /* 0x004fca00078e0204 */
[----:B------:R-:W-:Y:S01]  /*00e0*/  STG.E desc[UR4][R4.64], RZ ;  /* 0x000000ff04007986 */ /* 0x000fe2000c101904 */
[----:B------:R-:W-:Y:S05]  /*00f0*/  EXIT ;  /* 0x000000000000794d */ /* 0x000fea0003800000 */
.L_x_1:
        /* <DEDUP_REMOVED lines=16> */
.L_x_3:


//--------------------- .nv.shared.reserved.0     --------------------------
	.section	.nv.shared.reserved.0,"aw",@nobits
	.weak		__nv_reservedSMEM_offset_0_alias
	.size		__nv_reservedSMEM_offset_0_alias, 0, 64
	.other		__nv_reservedSMEM_offset_0_alias,@"STO_CUDA_RESERVED_SHARED STV_DEFAULT"
__nv_reservedSMEM_offset_0_alias:
	.zero		0
	.zero		64


//--------------------- .nv.constant0._Z17searchTerminationPiS_S_i --------------------------
	.section	.nv.constant0._Z17searchTerminationPiS_S_i,"a",@progbits
	.sectionflags	@""
	.align	4
.nv.constant0._Z17searchTerminationPiS_S_i:
	.zero		924


//--------------------- .nv.constant0._Z20searchInitializationPiS_S_i --------------------------
	.section	.nv.constant0._Z20searchInitializationPiS_S_i,"a",@progbits
	.sectionflags	@""
	.align	4
.nv.constant0._Z20searchInitializationPiS_S_i:
	.zero		924


//--------------------- SYMBOLS --------------------------

	.type		.nv.reservedSmem.offset0,@object
	.size		.nv.reservedSmem.offset0,0x4
